//
// Generated by NVIDIA NVVM Compiler
//
// Compiler Build ID: CL-36424714
// Cuda compilation tools, release 13.0, V13.0.88
// Based on NVVM 20.0.0
//

.version 9.0
.target sm_100
.address_size 64

	// .globl	_Z10MorstinBWFPKdS0_S0_PKiS0_Pd

.visible .entry _Z10MorstinBWFPKdS0_S0_PKiS0_Pd(
	.param .u64 .ptr .align 1 _Z10MorstinBWFPKdS0_S0_PKiS0_Pd_param_0,
	.param .u64 .ptr .align 1 _Z10MorstinBWFPKdS0_S0_PKiS0_Pd_param_1,
	.param .u64 .ptr .align 1 _Z10MorstinBWFPKdS0_S0_PKiS0_Pd_param_2,
	.param .u64 .ptr .align 1 _Z10MorstinBWFPKdS0_S0_PKiS0_Pd_param_3,
	.param .u64 .ptr .align 1 _Z10MorstinBWFPKdS0_S0_PKiS0_Pd_param_4,
	.param .u64 .ptr .align 1 _Z10MorstinBWFPKdS0_S0_PKiS0_Pd_param_5
)
{
	.reg .pred 	%p<6>;
	.reg .b32 	%r<27>;
	.reg .b32 	%f<3>;
	.reg .b64 	%rd<19>;
	.reg .b64 	%fd<47>;

	ld.param.u64 	%rd7, [_Z10MorstinBWFPKdS0_S0_PKiS0_Pd_param_0];
	ld.param.u64 	%rd8, [_Z10MorstinBWFPKdS0_S0_PKiS0_Pd_param_1];
	ld.param.u64 	%rd9, [_Z10MorstinBWFPKdS0_S0_PKiS0_Pd_param_2];
	ld.param.u64 	%rd12, [_Z10MorstinBWFPKdS0_S0_PKiS0_Pd_param_3];
	ld.param.u64 	%rd10, [_Z10MorstinBWFPKdS0_S0_PKiS0_Pd_param_4];
	ld.param.u64 	%rd11, [_Z10MorstinBWFPKdS0_S0_PKiS0_Pd_param_5];
	cvta.to.global.u64 	%rd1, %rd12;
	mov.u32 	%r9, %ctaid.x;
	mov.u32 	%r1, %ntid.x;
	mov.u32 	%r10, %tid.x;
	mad.lo.s32 	%r26, %r9, %r1, %r10;
	ld.global.u32 	%r11, [%rd1];
	setp.ge.s32 	%p1, %r26, %r11;
	@%p1 bra 	$L__BB0_6;
	cvta.to.global.u64 	%rd2, %rd10;
	mov.u32 	%r12, %nctaid.x;
	mul.lo.s32 	%r3, %r1, %r12;
	cvta.to.global.u64 	%rd3, %rd8;
	cvta.to.global.u64 	%rd4, %rd7;
	cvta.to.global.u64 	%rd5, %rd9;
	cvta.to.global.u64 	%rd6, %rd11;
$L__BB0_2:
	ld.global.f64 	%fd1, [%rd2];
	mul.wide.s32 	%rd13, %r26, 8;
	add.s64 	%rd14, %rd3, %rd13;
	ld.global.f64 	%fd2, [%rd14];
	neg.f64 	%fd8, %fd2;
	ld.global.f64 	%fd9, [%rd2+8];
	mul.f64 	%fd10, %fd9, %fd8;
	ld.global.f64 	%fd11, [%rd2+16];
	mul.f64 	%fd12, %fd11, %fd2;
	mul.f64 	%fd13, %fd2, %fd12;
	sub.f64 	%fd14, %fd10, %fd13;
	ld.global.f64 	%fd15, [%rd2+24];
	mul.f64 	%fd16, %fd2, %fd15;
	mul.f64 	%fd17, %fd16, %fd2;
	mul.f64 	%fd18, %fd2, %fd17;
	sub.f64 	%fd3, %fd14, %fd18;
	fma.rn.f64 	%fd19, %fd3, 0d3FF71547652B82FE, 0d4338000000000000;
	{
	.reg .b32 %temp; 
	mov.b64 	{%r5, %temp}, %fd19;
	}
	mov.f64 	%fd20, 0dC338000000000000;
	add.rn.f64 	%fd21, %fd19, %fd20;
	fma.rn.f64 	%fd22, %fd21, 0dBFE62E42FEFA39EF, %fd3;
	fma.rn.f64 	%fd23, %fd21, 0dBC7ABC9E3B39803F, %fd22;
	fma.rn.f64 	%fd24, %fd23, 0d3E5ADE1569CE2BDF, 0d3E928AF3FCA213EA;
	fma.rn.f64 	%fd25, %fd24, %fd23, 0d3EC71DEE62401315;
	fma.rn.f64 	%fd26, %fd25, %fd23, 0d3EFA01997C89EB71;
	fma.rn.f64 	%fd27, %fd26, %fd23, 0d3F2A01A014761F65;
	fma.rn.f64 	%fd28, %fd27, %fd23, 0d3F56C16C1852B7AF;
	fma.rn.f64 	%fd29, %fd28, %fd23, 0d3F81111111122322;
	fma.rn.f64 	%fd30, %fd29, %fd23, 0d3FA55555555502A1;
	fma.rn.f64 	%fd31, %fd30, %fd23, 0d3FC5555555555511;
	fma.rn.f64 	%fd32, %fd31, %fd23, 0d3FE000000000000B;
	fma.rn.f64 	%fd33, %fd32, %fd23, 0d3FF0000000000000;
	fma.rn.f64 	%fd34, %fd33, %fd23, 0d3FF0000000000000;
	{
	.reg .b32 %temp; 
	mov.b64 	{%r6, %temp}, %fd34;
	}
	{
	.reg .b32 %temp; 
	mov.b64 	{%temp, %r7}, %fd34;
	}
	shl.b32 	%r13, %r5, 20;
	add.s32 	%r14, %r13, %r7;
	mov.b64 	%fd46, {%r6, %r14};
	{
	.reg .b32 %temp; 
	mov.b64 	{%temp, %r15}, %fd3;
	}
	mov.b32 	%f2, %r15;
	abs.f32 	%f1, %f2;
	setp.lt.f32 	%p2, %f1, 0f4086232B;
	@%p2 bra 	$L__BB0_5;
	setp.lt.f64 	%p3, %fd3, 0d0000000000000000;
	add.f64 	%fd35, %fd3, 0d7FF0000000000000;
	selp.f64 	%fd46, 0d0000000000000000, %fd35, %p3;
	setp.geu.f32 	%p4, %f1, 0f40874800;
	@%p4 bra 	$L__BB0_5;
	shr.u32 	%r16, %r5, 31;
	add.s32 	%r17, %r5, %r16;
	shr.s32 	%r18, %r17, 1;
	shl.b32 	%r19, %r18, 20;
	add.s32 	%r20, %r7, %r19;
	mov.b64 	%fd36, {%r6, %r20};
	sub.s32 	%r21, %r5, %r18;
	shl.b32 	%r22, %r21, 20;
	add.s32 	%r23, %r22, 1072693248;
	mov.b32 	%r24, 0;
	mov.b64 	%fd37, {%r24, %r23};
	mul.f64 	%fd46, %fd37, %fd36;
$L__BB0_5:
	mov.f64 	%fd38, 0d3FF0000000000000;
	sub.f64 	%fd39, %fd38, %fd46;
	div.rn.f64 	%fd40, %fd39, %fd2;
	mul.f64 	%fd41, %fd1, %fd40;
	add.s64 	%rd16, %rd4, %rd13;
	ld.global.f64 	%fd42, [%rd16];
	add.s64 	%rd17, %rd5, %rd13;
	ld.global.f64 	%fd43, [%rd17];
	mul.f64 	%fd44, %fd42, %fd43;
	mul.f64 	%fd45, %fd44, %fd41;
	add.s64 	%rd18, %rd6, %rd13;
	st.global.f64 	[%rd18], %fd45;
	add.s32 	%r26, %r26, %r3;
	ld.global.u32 	%r25, [%rd1];
	setp.lt.s32 	%p5, %r26, %r25;
	@%p5 bra 	$L__BB0_2;
$L__BB0_6:
	ret;

}


// ===== COMPILED SASS (sm_100) =====

	.target	sm_100

	.elftype	@"ET_EXEC"


//--------------------- .note.nv.tkinfo           --------------------------
	.section	.note.nv.tkinfo,"",@"SHT_NOTE"
	.sectionflags	@"SHF_NOTE_NV_TKINFO"
	.tkinfo
        /*0018*/ 	.word	0x00000002
        /*0030*/ 	.string	""
        /*0030*/ 	.string	"ptxas"
        /*0030*/ 	.string	"Cuda compilation tools, release 13.0, V13.0.88"
        /*0030*/ 	.string	"Build cuda_13.0.r13.0/compiler.36424714_0"
        /*0030*/ 	.string	"-arch sm_100 -m 64 "



//--------------------- .note.nv.cuinfo           --------------------------
	.section	.note.nv.cuinfo,"",@"SHT_NOTE"
	.sectionflags	@"SHF_NOTE_NV_CUINFO"
        /*0018*/ 	.short	0x0002
        /*001a*/ 	.short	0x0064
        /*001c*/ 	.short	0x0082
	.zero		2


//--------------------- .nv.info                  --------------------------
	.section	.nv.info,"",@"SHT_CUDA_INFO"
	.align	4


	//----- nvinfo : EIATTR_REGCOUNT
	.align		4
        /*0000*/ 	.byte	0x04, 0x2f
        /*0002*/ 	.short	(.L_1 - .L_0)
	.align		4
.L_0:
        /*0004*/ 	.word	index@(_Z10MorstinBWFPKdS0_S0_PKiS0_Pd)
        /*0008*/ 	.word	0x00000022


	//----- nvinfo : EIATTR_FRAME_SIZE
	.align		4
.L_1:
        /*000c*/ 	.byte	0x04, 0x11
        /*000e*/ 	.short	(.L_3 - .L_2)
	.align		4
.L_2:
        /*0010*/ 	.word	index@($__internal_0_$__cuda_sm20_div_rn_f64_full)
        /*0014*/ 	.word	0x00000000


	//----- nvinfo : EIATTR_FRAME_SIZE
	.align		4
.L_3:
        /*0018*/ 	.byte	0x04, 0x11
        /*001a*/ 	.short	(.L_5 - .L_4)
	.align		4
.L_4:
        /*001c*/ 	.word	index@(_Z10MorstinBWFPKdS0_S0_PKiS0_Pd)
        /*0020*/ 	.word	0x00000000


	//----- nvinfo : EIATTR_MIN_STACK_SIZE
	.align		4
.L_5:
        /*0024*/ 	.byte	0x04, 0x12
        /*0026*/ 	.short	(.L_7 - .L_6)
	.align		4
.L_6:
        /*0028*/ 	.word	index@(_Z10MorstinBWFPKdS0_S0_PKiS0_Pd)
        /*002c*/ 	.word	0x00000000
.L_7:


//--------------------- .nv.compat                --------------------------
	.section	.nv.compat,"",@"SHT_CUDA_COMPAT_INFO"
	.align	4
        /*0000*/ 	.byte	0x02, 0x09, 0x00, 0x00, 0x02, 0x02, 0x01, 0x00, 0x02, 0x05, 0x05, 0x00, 0x03, 0x07, 0x01, 0x01
        /*0010*/ 	.byte	0x02, 0x03, 0x00, 0x00, 0x02, 0x06, 0x01, 0x00, 0x04, 0x0b, 0x08, 0x00, 0x01, 0x00, 0x00, 0x00
        /*0020*/ 	.byte	0x00, 0x00, 0x00, 0x00


//--------------------- .nv.info._Z10MorstinBWFPKdS0_S0_PKiS0_Pd --------------------------
	.section	.nv.info._Z10MorstinBWFPKdS0_S0_PKiS0_Pd,"",@"SHT_CUDA_INFO"
	.sectionflags	@""
	.align	4


	//----- nvinfo : EIATTR_CUDA_API_VERSION
	.align		4
        /*0000*/ 	.byte	0x04, 0x37
        /*0002*/ 	.short	(.L_9 - .L_8)
.L_8:
        /*0004*/ 	.word	0x00000082


	//----- nvinfo : EIATTR_KPARAM_INFO
	.align		4
.L_9:
        /*0008*/ 	.byte	0x04, 0x17
        /*000a*/ 	.short	(.L_11 - .L_10)
.L_10:
        /*000c*/ 	.word	0x00000000
        /*0010*/ 	.short	0x0005
        /*0012*/ 	.short	0x0028
        /*0014*/ 	.byte	0x00, 0xf5, 0x21, 0x00


	//----- nvinfo : EIATTR_KPARAM_INFO
	.align		4
.L_11:
        /*0018*/ 	.byte	0x04, 0x17
        /*001a*/ 	.short	(.L_13 - .L_12)
.L_12:
        /*001c*/ 	.word	0x00000000
        /*0020*/ 	.short	0x0004
        /*0022*/ 	.short	0x0020
        /*0024*/ 	.byte	0x00, 0xf5, 0x21, 0x00


	//----- nvinfo : EIATTR_KPARAM_INFO
	.align		4
.L_13:
        /*0028*/ 	.byte	0x04, 0x17
        /*002a*/ 	.short	(.L_15 - .L_14)
.L_14:
        /*002c*/ 	.word	0x00000000
        /*0030*/ 	.short	0x0003
        /*0032*/ 	.short	0x0018
        /*0034*/ 	.byte	0x00, 0xf5, 0x21, 0x00


	//----- nvinfo : EIATTR_KPARAM_INFO
	.align		4
.L_15:
        /*0038*/ 	.byte	0x04, 0x17
        /*003a*/ 	.short	(.L_17 - .L_16)
.L_16:
        /*003c*/ 	.word	0x00000000
        /*0040*/ 	.short	0x0002
        /*0042*/ 	.short	0x0010
        /*0044*/ 	.byte	0x00, 0xf5, 0x21, 0x00


	//----- nvinfo : EIATTR_KPARAM_INFO
	.align		4
.L_17:
        /*0048*/ 	.byte	0x04, 0x17
        /*004a*/ 	.short	(.L_19 - .L_18)
.L_18:
        /*004c*/ 	.word	0x00000000
        /*0050*/ 	.short	0x0001
        /*0052*/ 	.short	0x0008
        /*0054*/ 	.byte	0x00, 0xf5, 0x21, 0x00


	//----- nvinfo : EIATTR_KPARAM_INFO
	.align		4
.L_19:
        /*0058*/ 	.byte	0x04, 0x17
        /*005a*/ 	.short	(.L_21 - .L_20)
.L_20:
        /*005c*/ 	.word	0x00000000
        /*0060*/ 	.short	0x0000
        /*0062*/ 	.short	0x0000
        /*0064*/ 	.byte	0x00, 0xf5, 0x21, 0x00


	//----- nvinfo : EIATTR_SPARSE_MMA_MASK
	.align		4
.L_21:
        /*0068*/ 	.byte	0x03, 0x50
        /*006a*/ 	.short	0x0000


	//----- nvinfo : EIATTR_MAXREG_COUNT
	.align		4
        /*006c*/ 	.byte	0x03, 0x1b
        /*006e*/ 	.short	0x00ff


	//----- nvinfo : EIATTR_MERCURY_ISA_VERSION
	.align		4
        /*0070*/ 	.byte	0x03, 0x5f
        /*0072*/ 	.short	0x0101


	//----- nvinfo : EIATTR_VRC_CTA_INIT_COUNT
	.align		4
        /*0074*/ 	.byte	0x02, 0x4a
	.zero		1
	.zero		1


	//----- nvinfo : EIATTR_EXIT_INSTR_OFFSETS
	.align		4
        /*0078*/ 	.byte	0x04, 0x1c
        /*007a*/ 	.short	(.L_23 - .L_22)


	//   ....[0]....
.L_22:
        /*007c*/ 	.word	0x00000090


	//   ....[1]....
        /*0080*/ 	.word	0x000007b0


	//----- nvinfo : EIATTR_CRS_STACK_SIZE
	.align		4
.L_23:
        /*0084*/ 	.byte	0x04, 0x1e
        /*0086*/ 	.short	(.L_25 - .L_24)
.L_24:
        /*0088*/ 	.word	0x00000000


	//----- nvinfo : EIATTR_CBANK_PARAM_SIZE
	.align		4
.L_25:
        /*008c*/ 	.byte	0x03, 0x19
        /*008e*/ 	.short	0x0030


	//----- nvinfo : EIATTR_PARAM_CBANK
	.align		4
        /*0090*/ 	.byte	0x04, 0x0a
        /*0092*/ 	.short	(.L_27 - .L_26)
	.align		4
.L_26:
        /*0094*/ 	.word	index@(.nv.constant0._Z10MorstinBWFPKdS0_S0_PKiS0_Pd)
        /*0098*/ 	.short	0x0380
        /*009a*/ 	.short	0x0030


	//----- nvinfo : EIATTR_SW_WAR
	.align		4
.L_27:
        /*009c*/ 	.byte	0x04, 0x36
        /*009e*/ 	.short	(.L_29 - .L_28)
.L_28:
        /*00a0*/ 	.word	0x00000008
.L_29:


//--------------------- .nv.callgraph             --------------------------
	.section	.nv.callgraph,"",@"SHT_CUDA_CALLGRAPH"
	.align	4
	.sectionentsize	8
	.align		4
        /*0000*/ 	.word	0x00000000
	.align		4
        /*0004*/ 	.word	0xffffffff
	.align		4
        /*0008*/ 	.word	0x00000000
	.align		4
        /*000c*/ 	.word	0xfffffffe
	.align		4
        /*0010*/ 	.word	0x00000000
	.align		4
        /*0014*/ 	.word	0xfffffffd
	.align		4
        /*0018*/ 	.word	0x00000000
	.align		4
        /*001c*/ 	.word	0xfffffffc


//--------------------- .text._Z10MorstinBWFPKdS0_S0_PKiS0_Pd --------------------------
	.section	.text._Z10MorstinBWFPKdS0_S0_PKiS0_Pd,"ax",@progbits
	.align	128
        .global         _Z10MorstinBWFPKdS0_S0_PKiS0_Pd
        .type           _Z10MorstinBWFPKdS0_S0_PKiS0_Pd,@function
        .size           _Z10MorstinBWFPKdS0_S0_PKiS0_Pd,(.L_x_11 - _Z10MorstinBWFPKdS0_S0_PKiS0_Pd)
        .other          _Z10MorstinBWFPKdS0_S0_PKiS0_Pd,@"STO_CUDA_ENTRY STV_DEFAULT"
_Z10MorstinBWFPKdS0_S0_PKiS0_Pd:
.text._Z10MorstinBWFPKdS0_S0_PKiS0_Pd:
[----:B------:R-:W-:Y:S08]  /*0000*/  LDC R1, c[0x0][0x37c] ;  /* 0x0000df00ff017b82 */ /* 0x000ff00000000800 */
[----:B------:R-:W0:Y:S01]  /*0010*/  LDC.64 R2, c[0x0][0x398] ;  /* 0x0000e600ff027b82 */ /* 0x000e220000000a00 */
[----:B------:R-:W0:Y:S02]  /*0020*/  LDCU.64 UR4, c[0x0][0x358] ;  /* 0x00006b00ff0477ac */ /* 0x000e240008000a00 */
[----:B0-----:R-:W2:Y:S05]  /*0030*/  LDG.E R2, desc[UR4][R2.64] ;  /* 0x0000000402027981 */ /* 0x001eaa000c1e1900 */
[----:B------:R-:W0:Y:S01]  /*0040*/  S2UR UR6, SR_CTAID.X ;  /* 0x00000000000679c3 */ /* 0x000e220000002500 */
[----:B------:R-:W0:Y:S07]  /*0050*/  S2R R15, SR_TID.X ;  /* 0x00000000000f7919 */ /* 0x000e2e0000002100 */
[----:B------:R-:W0:Y:S02]  /*0060*/  LDC R0, c[0x0][0x360] ;  /* 0x0000d800ff007b82 */ /* 0x000e240000000800 */
[----:B0-----:R-:W-:-:S05]  /*0070*/  IMAD R15, R0, UR6, R15 ;  /* 0x00000006000f7c24 */ /* 0x001fca000f8e020f */
[----:B--2---:R-:W-:-:S13]  /*0080*/  ISETP.GE.AND P0, PT, R15, R2, PT ;  /* 0x000000020f00720c */ /* 0x004fda0003f06270 */
[----:B------:R-:W-:Y:S05]  /*0090*/  @P0 EXIT ;  /* 0x000000000000094d */ /* 0x000fea0003800000 */
[----:B------:R-:W0:Y:S01]  /*00a0*/  LDC.64 R12, c[0x0][0x388] ;  /* 0x0000e200ff0c7b82 */ /* 0x000e220000000a00 */
[----:B------:R-:W1:Y:S07]  /*00b0*/  LDCU UR6, c[0x0][0x370] ;  /* 0x00006e00ff0677ac */ /* 0x000e6e0008000800 */
[----:B------:R-:W2:Y:S08]  /*00c0*/  LDC.64 R10, c[0x0][0x380] ;  /* 0x0000e000ff0a7b82 */ /* 0x000eb00000000a00 */
[----:B------:R-:W3:Y:S01]  /*00d0*/  LDC.64 R8, c[0x0][0x390] ;  /* 0x0000e400ff087b82 */ /* 0x000ee20000000a00 */
[----:B-1----:R-:W-:-:S07]  /*00e0*/  IMAD R0, R0, UR6, RZ ;  /* 0x0000000600007c24 */ /* 0x002fce000f8e02ff */
[----:B------:R-:W1:Y:S02]  /*00f0*/  LDC.64 R6, c[0x0][0x3a8] ;  /* 0x0000ea00ff067b82 */ /* 0x000e640000000a00 */
.L_x_4:
[----:B------:R-:W4:Y:S01]  /*0100*/  LDC.64 R20, c[0x0][0x3a0] ;  /* 0x0000e800ff147b82 */ /* 0x000f220000000a00 */
[----:B0-----:R-:W-:-:S06]  /*0110*/  IMAD.WIDE R18, R15, 0x8, R12 ;  /* 0x000000080f127825 */ /* 0x001fcc00078e020c */
[----:B------:R-:W2:Y:S04]  /*0120*/  LDG.E.64 R18, desc[UR4][R18.64] ;  /* 0x0000000412127981 */ /* 0x000ea8000c1e1b00 */
[----:B----4-:R-:W4:Y:S04]  /*0130*/  LDG.E.64 R16, desc[UR4][R20.64+0x10] ;  /* 0x0000100414107981 */ /* 0x010f28000c1e1b00 */
[----:B------:R-:W3:Y:S04]  /*0140*/  LDG.E.64 R22, desc[UR4][R20.64+0x18] ;  /* 0x0000180414167981 */ /* 0x000ee8000c1e1b00 */
[----:B------:R-:W3:Y:S01]  /*0150*/  LDG.E.64 R2, desc[UR4][R20.64+0x8] ;  /* 0x0000080414027981 */ /* 0x000ee2000c1e1b00 */
[----:B------:R-:W-:Y:S01]  /*0160*/  UMOV UR6, 0xfefa39ef ;  /* 0xfefa39ef00067882 */ /* 0x000fe20000000000 */
[----:B------:R-:W-:-:S02]  /*0170*/  UMOV UR7, 0x3fe62e42 ;  /* 0x3fe62e4200077882 */ /* 0x000fc40000000000 */
[----:B------:R0:W5:Y:S01]  /*0180*/  LDG.E.64 R4, desc[UR4][R20.64] ;  /* 0x0000000414047981 */ /* 0x000162000c1e1b00 */
[----:B------:R-:W-:Y:S01]  /*0190*/  IMAD.MOV.U32 R24, RZ, RZ, 0x1 ;  /* 0x00000001ff187424 */ /* 0x000fe200078e00ff */
[----:B------:R-:W-:Y:S01]  /*01a0*/  BSSY.RECONVERGENT B0, `(.L_x_0) ;  /* 0x0000044000007945 */ /* 0x000fe20003800200 */
[----:B--2---:R-:W2:Y:S01]  /*01b0*/  MUFU.RCP64H R25, R19 ;  /* 0x0000001300197308 */ /* 0x004ea20000001800 */
[----:B----4-:R-:W-:-:S03]  /*01c0*/  DMUL R16, R18, R16 ;  /* 0x0000001012107228 */ /* 0x010fc60000000000 */
[C---:B--2---:R-:W-:Y:S02]  /*01d0*/  DFMA R26, -R18.reuse, R24, 1 ;  /* 0x3ff00000121a742b */ /* 0x044fe40000000118 */
[----:B---3--:R-:W-:-:S03]  /*01e0*/  DMUL R22, R18, R22 ;  /* 0x0000001612167228 */ /* 0x008fc60000000000 */
[----:B------:R-:W-:-:S03]  /*01f0*/  DMUL R16, R18, R16 ;  /* 0x0000001012107228 */ /* 0x000fc60000000000 */
[----:B------:R-:W-:Y:S02]  /*0200*/  DFMA R26, R26, R26, R26 ;  /* 0x0000001a1a1a722b */ /* 0x000fe4000000001a */
[----:B------:R-:W-:-:S03]  /*0210*/  DMUL R22, R18, R22 ;  /* 0x0000001612167228 */ /* 0x000fc60000000000 */
[----:B------:R-:W-:Y:S01]  /*0220*/  DFMA R2, -R18, R2, -R16 ;  /* 0x000000021202722b */ /* 0x000fe20000000910 */
[----:B------:R-:W-:Y:S02]  /*0230*/  IMAD.MOV.U32 R16, RZ, RZ, 0x652b82fe ;  /* 0x652b82feff107424 */ /* 0x000fe400078e00ff */
[----:B------:R-:W-:Y:S01]  /*0240*/  DFMA R26, R24, R26, R24 ;  /* 0x0000001a181a722b */ /* 0x000fe20000000018 */
[----:B------:R-:W-:-:S04]  /*0250*/  IMAD.MOV.U32 R17, RZ, RZ, 0x3ff71547 ;  /* 0x3ff71547ff117424 */ /* 0x000fc800078e00ff */
[----:B------:R-:W-:-:S08]  /*0260*/  DFMA R2, -R18, R22, R2 ;  /* 0x000000161202722b */ /* 0x000fd00000000102 */
[----:B------:R-:W-:Y:S02]  /*0270*/  DFMA R16, R2, R16, 6.75539944105574400000e+15 ;  /* 0x433800000210742b */ /* 0x000fe40000000010 */
[----:B------:R-:W-:-:S06]  /*0280*/  FSETP.GEU.AND P0, PT, |R3|, 4.1917929649353027344, PT ;  /* 0x4086232b0300780b */ /* 0x000fcc0003f0e200 */
[----:B------:R-:W-:-:S08]  /*0290*/  DADD R22, R16, -6.75539944105574400000e+15 ;  /* 0xc338000010167429 */ /* 0x000fd00000000000 */
[----:B0-----:R-:W-:Y:S01]  /*02a0*/  DFMA R20, R22, -UR6, R2 ;  /* 0x8000000616147c2b */ /* 0x001fe20008000002 */
[----:B------:R-:W-:Y:S01]  /*02b0*/  UMOV UR6, 0x3b39803f ;  /* 0x3b39803f00067882 */ /* 0x000fe20000000000 */
[----:B------:R-:W-:-:S06]  /*02c0*/  UMOV UR7, 0x3c7abc9e ;  /* 0x3c7abc9e00077882 */ /* 0x000fcc0000000000 */
[----:B------:R-:W-:Y:S01]  /*02d0*/  DFMA R20, R22, -UR6, R20 ;  /* 0x8000000616147c2b */ /* 0x000fe20008000014 */
[----:B------:R-:W-:Y:S01]  /*02e0*/  UMOV UR6, 0x69ce2bdf ;  /* 0x69ce2bdf00067882 */ /* 0x000fe20000000000 */
[----:B------:R-:W-:Y:S01]  /*02f0*/  IMAD.MOV.U32 R22, RZ, RZ, -0x35dec16 ;  /* 0xfca213eaff167424 */ /* 0x000fe200078e00ff */
[----:B------:R-:W-:Y:S01]  /*0300*/  UMOV UR7, 0x3e5ade15 ;  /* 0x3e5ade1500077882 */ /* 0x000fe20000000000 */
[----:B------:R-:W-:-:S06]  /*0310*/  IMAD.MOV.U32 R23, RZ, RZ, 0x3e928af3 ;  /* 0x3e928af3ff177424 */ /* 0x000fcc00078e00ff */
[----:B------:R-:W-:Y:S01]  /*0320*/  DFMA R22, R20, UR6, R22 ;  /* 0x0000000614167c2b */ /* 0x000fe20008000016 */
[----:B------:R-:W-:Y:S01]  /*0330*/  UMOV UR6, 0x62401315 ;  /* 0x6240131500067882 */ /* 0x000fe20000000000 */
[----:B------:R-:W-:-:S06]  /*0340*/  UMOV UR7, 0x3ec71dee ;  /* 0x3ec71dee00077882 */ /* 0x000fcc0000000000 */
[----:B------:R-:W-:Y:S01]  /*0350*/  DFMA R22, R20, R22, UR6 ;  /* 0x0000000614167e2b */ /* 0x000fe20008000016 */
        /* <DEDUP_REMOVED lines=20> */
[----:B------:R-:W-:-:S08]  /*04a0*/  DFMA R22, R20, R22, UR6 ;  /* 0x0000000614167e2b */ /* 0x000fd00008000016 */
[----:B------:R-:W-:-:S08]  /*04b0*/  DFMA R22, R20, R22, 1 ;  /* 0x3ff000001416742b */ /* 0x000fd00000000016 */
[----:B------:R-:W-:Y:S02]  /*04c0*/  DFMA R22, R20, R22, 1 ;  /* 0x3ff000001416742b */ /* 0x000fe40000000016 */
[----:B------:R-:W-:-:S08]  /*04d0*/  DFMA R20, -R18, R26, 1 ;  /* 0x3ff000001214742b */ /* 0x000fd0000000011a */
[----:B------:R-:W-:Y:S01]  /*04e0*/  DFMA R20, R26, R20, R26 ;  /* 0x000000141a14722b */ /* 0x000fe2000000001a */
[----:B------:R-:W-:Y:S02]  /*04f0*/  IMAD R25, R16, 0x100000, R23 ;  /* 0x0010000010197824 */ /* 0x000fe400078e0217 */
[----:B------:R-:W-:Y:S01]  /*0500*/  IMAD.MOV.U32 R24, RZ, RZ, R22 ;  /* 0x000000ffff187224 */ /* 0x000fe200078e0016 */
[----:B------:R-:W-:Y:S07]  /*0510*/  @!P0 BRA `(.L_x_1) ;  /* 0x0000000000308947 */ /* 0x000fee0003800000 */
[----:B------:R-:W-:Y:S01]  /*0520*/  FSETP.GEU.AND P1, PT, |R3|, 4.2275390625, PT ;  /* 0x408748000300780b */ /* 0x000fe20003f2e200 */
[C---:B------:R-:W-:Y:S02]  /*0530*/  DADD R24, R2.reuse, +INF ;  /* 0x7ff0000002187429 */ /* 0x040fe40000000000 */
[----:B------:R-:W-:-:S08]  /*0540*/  DSETP.GEU.AND P0, PT, R2, RZ, PT ;  /* 0x000000ff0200722a */ /* 0x000fd00003f0e000 */
[----:B------:R-:W-:Y:S02]  /*0550*/  FSEL R24, R24, RZ, P0 ;  /* 0x000000ff18187208 */ /* 0x000fe40000000000 */
[----:B------:R-:W-:Y:S02]  /*0560*/  @!P1 LEA.HI R14, R16, R16, RZ, 0x1 ;  /* 0x00000010100e9211 */ /* 0x000fe400078f08ff */
[----:B------:R-:W-:Y:S02]  /*0570*/  FSEL R25, R25, RZ, P0 ;  /* 0x000000ff19197208 */ /* 0x000fe40000000000 */
[----:B------:R-:W-:-:S05]  /*0580*/  @!P1 SHF.R.S32.HI R3, RZ, 0x1, R14 ;  /* 0x00000001ff039819 */ /* 0x000fca000001140e */
[----:B------:R-:W-:Y:S02]  /*0590*/  @!P1 IMAD.IADD R2, R16, 0x1, -R3 ;  /* 0x0000000110029824 */ /* 0x000fe400078e0a03 */
[----:B------:R-:W-:-:S03]  /*05a0*/  @!P1 IMAD R23, R3, 0x100000, R23 ;  /* 0x0010000003179824 */ /* 0x000fc600078e0217 */
[----:B------:R-:W-:Y:S01]  /*05b0*/  @!P1 LEA R3, R2, 0x3ff00000, 0x14 ;  /* 0x3ff0000002039811 */ /* 0x000fe200078ea0ff */
[----:B------:R-:W-:-:S06]  /*05c0*/  @!P1 IMAD.MOV.U32 R2, RZ, RZ, RZ ;  /* 0x000000ffff029224 */ /* 0x000fcc00078e00ff */
[----:B------:R-:W-:-:S11]  /*05d0*/  @!P1 DMUL R24, R22, R2 ;  /* 0x0000000216189228 */ /* 0x000fd60000000000 */
.L_x_1:
[----:B------:R-:W-:Y:S05]  /*05e0*/  BSYNC.RECONVERGENT B0 ;  /* 0x0000000000007941 */ /* 0x000fea0003800200 */
.L_x_0:
[----:B------:R-:W-:Y:S01]  /*05f0*/  DADD R24, -R24, 1 ;  /* 0x3ff0000018187429 */ /* 0x000fe20000000100 */
[----:B------:R-:W-:Y:S07]  /*0600*/  BSSY.RECONVERGENT B0, `(.L_x_2) ;  /* 0x000000c000007945 */ /* 0x000fee0003800200 */
[----:B------:R-:W-:Y:S02]  /*0610*/  DMUL R2, R24, R20 ;  /* 0x0000001418027228 */ /* 0x000fe40000000000 */
[----:B------:R-:W-:-:S06]  /*0620*/  FSETP.GEU.AND P1, PT, |R25|, 6.5827683646048100446e-37, PT ;  /* 0x036000001900780b */ /* 0x000fcc0003f2e200 */
[----:B------:R-:W-:-:S08]  /*0630*/  DFMA R16, -R18, R2, R24 ;  /* 0x000000021210722b */ /* 0x000fd00000000118 */
[----:B------:R-:W-:-:S10]  /*0640*/  DFMA R2, R20, R16, R2 ;  /* 0x000000101402722b */ /* 0x000fd40000000002 */
[----:B------:R-:W-:-:S05]  /*0650*/  FFMA R14, RZ, R19, R3 ;  /* 0x00000013ff0e7223 */ /* 0x000fca0000000003 */
[----:B------:R-:W-:-:S13]  /*0660*/  FSETP.GT.AND P0, PT, |R14|, 1.469367938527859385e-39, PT ;  /* 0x001000000e00780b */ /* 0x000fda0003f04200 */
[----:B------:R-:W-:Y:S05]  /*0670*/  @P0 BRA P1, `(.L_x_3) ;  /* 0x0000000000100947 */ /* 0x000fea0000800000 */
[----:B------:R-:W-:-:S07]  /*0680*/  MOV R14, 0x6a0 ;  /* 0x000006a0000e7802 */ /* 0x000fce0000000f00 */
[----:B-1---5:R-:W-:Y:S05]  /*0690*/  CALL.REL.NOINC `($__internal_0_$__cuda_sm20_div_rn_f64_full) ;  /* 0x0000000000487944 */ /* 0x022fea0003c00000 */
[----:B------:R-:W-:Y:S02]  /*06a0*/  IMAD.MOV.U32 R2, RZ, RZ, R24 ;  /* 0x000000ffff027224 */ /* 0x000fe400078e0018 */
[----:B------:R-:W-:-:S07]  /*06b0*/  IMAD.MOV.U32 R3, RZ, RZ, R25 ;  /* 0x000000ffff037224 */ /* 0x000fce00078e0019 */
.L_x_3:
[----:B------:R-:W-:Y:S05]  /*06c0*/  BSYNC.RECONVERGENT B0 ;  /* 0x0000000000007941 */ /* 0x000fea0003800200 */
.L_x_2:
[----:B------:R-:W-:-:S04]  /*06d0*/  IMAD.WIDE R16, R15, 0x8, R10 ;  /* 0x000000080f107825 */ /* 0x000fc800078e020a */
[----:B------:R-:W-:Y:S02]  /*06e0*/  IMAD.WIDE R18, R15, 0x8, R8 ;  /* 0x000000080f127825 */ /* 0x000fe400078e0208 */
[----:B------:R-:W2:Y:S04]  /*06f0*/  LDG.E.64 R16, desc[UR4][R16.64] ;  /* 0x0000000410107981 */ /* 0x000ea8000c1e1b00 */
[----:B------:R-:W2:Y:S01]  /*0700*/  LDG.E.64 R18, desc[UR4][R18.64] ;  /* 0x0000000412127981 */ /* 0x000ea2000c1e1b00 */
[----:B------:R-:W0:Y:S01]  /*0710*/  LDC.64 R20, c[0x0][0x398] ;  /* 0x0000e600ff147b82 */ /* 0x000e220000000a00 */
[----:B-----5:R-:W-:Y:S02]  /*0720*/  DMUL R4, R4, R2 ;  /* 0x0000000204047228 */ /* 0x020fe40000000000 */
[----:B--2---:R-:W-:-:S08]  /*0730*/  DMUL R2, R16, R18 ;  /* 0x0000001210027228 */ /* 0x004fd00000000000 */
[----:B------:R-:W-:Y:S01]  /*0740*/  DMUL R2, R4, R2 ;  /* 0x0000000204027228 */ /* 0x000fe20000000000 */
[----:B-1----:R-:W-:-:S06]  /*0750*/  IMAD.WIDE R4, R15, 0x8, R6 ;  /* 0x000000080f047825 */ /* 0x002fcc00078e0206 */
[----:B------:R4:W-:Y:S04]  /*0760*/  STG.E.64 desc[UR4][R4.64], R2 ;  /* 0x0000000204007986 */ /* 0x0009e8000c101b04 */
[----:B0-----:R-:W2:Y:S01]  /*0770*/  LDG.E R20, desc[UR4][R20.64] ;  /* 0x0000000414147981 */ /* 0x001ea2000c1e1900 */
[----:B------:R-:W-:-:S05]  /*0780*/  IMAD.IADD R15, R0, 0x1, R15 ;  /* 0x00000001000f7824 */ /* 0x000fca00078e020f */
[----:B--2---:R-:W-:-:S13]  /*0790*/  ISETP.GE.AND P0, PT, R15, R20, PT ;  /* 0x000000140f00720c */ /* 0x004fda0003f06270 */
[----:B----4-:R-:W-:Y:S05]  /*07a0*/  @!P0 BRA `(.L_x_4) ;  /* 0xfffffff800548947 */ /* 0x010fea000383ffff */
[----:B------:R-:W-:Y:S05]  /*07b0*/  EXIT ;  /* 0x000000000000794d */ /* 0x000fea0003800000 */
        .weak           $__internal_0_$__cuda_sm20_div_rn_f64_full
        .type           $__internal_0_$__cuda_sm20_div_rn_f64_full,@function
        .size           $__internal_0_$__cuda_sm20_div_rn_f64_full,(.L_x_11 - $__internal_0_$__cuda_sm20_div_rn_f64_full)
$__internal_0_$__cuda_sm20_div_rn_f64_full:
[----:B------:R-:W-:Y:S01]  /*07c0*/  IMAD.MOV.U32 R17, RZ, RZ, R25 ;  /* 0x000000ffff117224 */ /* 0x000fe200078e0019 */
[C---:B------:R-:W-:Y:S01]  /*07d0*/  FSETP.GEU.AND P0, PT, |R19|.reuse, 1.469367938527859385e-39, PT ;  /* 0x001000001300780b */ /* 0x040fe20003f0e200 */
[----:B------:R-:W-:Y:S01]  /*07e0*/  IMAD.MOV.U32 R16, RZ, RZ, R24 ;  /* 0x000000ffff107224 */ /* 0x000fe200078e0018 */
[----:B------:R-:W-:Y:S01]  /*07f0*/  LOP3.LUT R2, R19, 0x800fffff, RZ, 0xc0, !PT ;  /* 0x800fffff13027812 */ /* 0x000fe200078ec0ff */
[----:B------:R-:W-:Y:S01]  /*0800*/  IMAD.MOV.U32 R25, RZ, RZ, 0x1ca00000 ;  /* 0x1ca00000ff197424 */ /* 0x000fe200078e00ff */
[C---:B------:R-:W-:Y:S01]  /*0810*/  FSETP.GEU.AND P2, PT, |R17|.reuse, 1.469367938527859385e-39, PT ;  /* 0x001000001100780b */ /* 0x040fe20003f4e200 */
[----:B------:R-:W-:Y:S01]  /*0820*/  IMAD.MOV.U32 R20, RZ, RZ, R16 ;  /* 0x000000ffff147224 */ /* 0x000fe200078e0010 */
[----:B------:R-:W-:Y:S01]  /*0830*/  LOP3.LUT R3, R2, 0x3ff00000, RZ, 0xfc, !PT ;  /* 0x3ff0000002037812 */ /* 0x000fe200078efcff */
[----:B------:R-:W-:Y:S01]  /*0840*/  IMAD.MOV.U32 R2, RZ, RZ, R18 ;  /* 0x000000ffff027224 */ /* 0x000fe200078e0012 */
[----:B------:R-:W-:Y:S01]  /*0850*/  LOP3.LUT R24, R17, 0x7ff00000, RZ, 0xc0, !PT ;  /* 0x7ff0000011187812 */ /* 0x000fe200078ec0ff */
[----:B------:R-:W-:Y:S01]  /*0860*/  IMAD.MOV.U32 R22, RZ, RZ, 0x1 ;  /* 0x00000001ff167424 */ /* 0x000fe200078e00ff */
[----:B------:R-:W-:Y:S01]  /*0870*/  LOP3.LUT R27, R19, 0x7ff00000, RZ, 0xc0, !PT ;  /* 0x7ff00000131b7812 */ /* 0x000fe200078ec0ff */
[----:B------:R-:W-:Y:S02]  /*0880*/  BSSY.RECONVERGENT B1, `(.L_x_5) ;  /* 0x000004d000017945 */ /* 0x000fe40003800200 */
[----:B------:R-:W-:Y:S01]  /*0890*/  @!P0 DMUL R2, R18, 8.98846567431157953865e+307 ;  /* 0x7fe0000012028828 */ /* 0x000fe20000000000 */
[----:B------:R-:W-:Y:S01]  /*08a0*/  ISETP.GE.U32.AND P1, PT, R24, R27, PT ;  /* 0x0000001b1800720c */ /* 0x000fe20003f26070 */
[----:B------:R-:W-:-:S02]  /*08b0*/  IMAD.MOV.U32 R26, RZ, RZ, R24 ;  /* 0x000000ffff1a7224 */ /* 0x000fc400078e0018 */
[----:B------:R-:W-:Y:S01]  /*08c0*/  @!P2 LOP3.LUT R21, R19, 0x7ff00000, RZ, 0xc0, !PT ;  /* 0x7ff000001315a812 */ /* 0x000fe200078ec0ff */
[----:B------:R-:W-:Y:S01]  /*08d0*/  @!P2 IMAD.MOV.U32 R28, RZ, RZ, RZ ;  /* 0x000000ffff1ca224 */ /* 0x000fe200078e00ff */
[----:B------:R-:W0:Y:S02]  /*08e0*/  MUFU.RCP64H R23, R3 ;  /* 0x0000000300177308 */ /* 0x000e240000001800 */
[----:B------:R-:W-:Y:S02]  /*08f0*/  @!P2 ISETP.GE.U32.AND P3, PT, R24, R21, PT ;  /* 0x000000151800a20c */ /* 0x000fe40003f66070 */
[C---:B------:R-:W-:Y:S02]  /*0900*/  SEL R21, R25.reuse, 0x63400000, !P1 ;  /* 0x6340000019157807 */ /* 0x040fe40004800000 */
[----:B------:R-:W-:Y:S02]  /*0910*/  @!P2 SEL R29, R25, 0x63400000, !P3 ;  /* 0x63400000191da807 */ /* 0x000fe40005800000 */
[----:B------:R-:W-:-:S02]  /*0920*/  LOP3.LUT R21, R21, 0x800fffff, R17, 0xf8, !PT ;  /* 0x800fffff15157812 */ /* 0x000fc400078ef811 */
[----:B------:R-:W-:Y:S02]  /*0930*/  @!P2 LOP3.LUT R29, R29, 0x80000000, R17, 0xf8, !PT ;  /* 0x800000001d1da812 */ /* 0x000fe400078ef811 */
[----:B------:R-:W-:Y:S02]  /*0940*/  @!P0 LOP3.LUT R27, R3, 0x7ff00000, RZ, 0xc0, !PT ;  /* 0x7ff00000031b8812 */ /* 0x000fe400078ec0ff */
[----:B------:R-:W-:-:S06]  /*0950*/  @!P2 LOP3.LUT R29, R29, 0x100000, RZ, 0xfc, !PT ;  /* 0x001000001d1da812 */ /* 0x000fcc00078efcff */
[----:B------:R-:W-:Y:S02]  /*0960*/  @!P2 DFMA R20, R20, 2, -R28 ;  /* 0x400000001414a82b */ /* 0x000fe4000000081c */
[----:B0-----:R-:W-:-:S08]  /*0970*/  DFMA R28, R22, -R2, 1 ;  /* 0x3ff00000161c742b */ /* 0x001fd00000000802 */
[----:B------:R-:W-:Y:S01]  /*0980*/  DFMA R28, R28, R28, R28 ;  /* 0x0000001c1c1c722b */ /* 0x000fe2000000001c */
[----:B------:R-:W-:-:S07]  /*0990*/  @!P2 LOP3.LUT R26, R21, 0x7ff00000, RZ, 0xc0, !PT ;  /* 0x7ff00000151aa812 */ /* 0x000fce00078ec0ff */
[----:B------:R-:W-:-:S08]  /*09a0*/  DFMA R28, R22, R28, R22 ;  /* 0x0000001c161c722b */ /* 0x000fd00000000016 */
[----:B------:R-:W-:-:S08]  /*09b0*/  DFMA R22, R28, -R2, 1 ;  /* 0x3ff000001c16742b */ /* 0x000fd00000000802 */
[----:B------:R-:W-:-:S08]  /*09c0*/  DFMA R22, R28, R22, R28 ;  /* 0x000000161c16722b */ /* 0x000fd0000000001c */
[----:B------:R-:W-:-:S08]  /*09d0*/  DMUL R28, R22, R20 ;  /* 0x00000014161c7228 */ /* 0x000fd00000000000 */
[----:B------:R-:W-:-:S08]  /*09e0*/  DFMA R30, R28, -R2, R20 ;  /* 0x800000021c1e722b */ /* 0x000fd00000000014 */
[----:B------:R-:W-:Y:S01]  /*09f0*/  DFMA R22, R22, R30, R28 ;  /* 0x0000001e1616722b */ /* 0x000fe2000000001c */
[----:B------:R-:W-:-:S05]  /*0a00*/  VIADD R28, R26, 0xffffffff ;  /* 0xffffffff1a1c7836 */ /* 0x000fca0000000000 */
[----:B------:R-:W-:Y:S01]  /*0a10*/  ISETP.GT.U32.AND P0, PT, R28, 0x7feffffe, PT ;  /* 0x7feffffe1c00780c */ /* 0x000fe20003f04070 */
[----:B------:R-:W-:-:S05]  /*0a20*/  VIADD R28, R27, 0xffffffff ;  /* 0xffffffff1b1c7836 */ /* 0x000fca0000000000 */
[----:B------:R-:W-:-:S13]  /*0a30*/  ISETP.GT.U32.OR P0, PT, R28, 0x7feffffe, P0 ;  /* 0x7feffffe1c00780c */ /* 0x000fda0000704470 */
[----:B------:R-:W-:Y:S05]  /*0a40*/  @P0 BRA `(.L_x_6) ;  /* 0x00000000006c0947 */ /* 0x000fea0003800000 */
[----:B------:R-:W-:-:S04]  /*0a50*/  LOP3.LUT R17, R19, 0x7ff00000, RZ, 0xc0, !PT ;  /* 0x7ff0000013117812 */ /* 0x000fc800078ec0ff */
[CC--:B------:R-:W-:Y:S02]  /*0a60*/  VIADDMNMX R16, R24.reuse, -R17.reuse, 0xb9600000, !PT ;  /* 0xb960000018107446 */ /* 0x0c0fe40007800911 */
[----:B------:R-:W-:Y:S02]  /*0a70*/  ISETP.GE.U32.AND P0, PT, R24, R17, PT ;  /* 0x000000111800720c */ /* 0x000fe40003f06070 */
[----:B------:R-:W-:Y:S02]  /*0a80*/  VIMNMX R16, PT, PT, R16, 0x46a00000, PT ;  /* 0x46a0000010107848 */ /* 0x000fe40003fe0100 */
[----:B------:R-:W-:-:S05]  /*0a90*/  SEL R25, R25, 0x63400000, !P0 ;  /* 0x6340000019197807 */ /* 0x000fca0004000000 */
[----:B------:R-:W-:Y:S02]  /*0aa0*/  IMAD.IADD R26, R16, 0x1, -R25 ;  /* 0x00000001101a7824 */ /* 0x000fe400078e0a19 */
[----:B------:R-:W-:Y:S02]  /*0ab0*/  IMAD.MOV.U32 R16, RZ, RZ, RZ ;  /* 0x000000ffff107224 */ /* 0x000fe400078e00ff */
[----:B------:R-:W-:-:S06]  /*0ac0*/  VIADD R17, R26, 0x7fe00000 ;  /* 0x7fe000001a117836 */ /* 0x000fcc0000000000 */
[----:B------:R-:W-:-:S10]  /*0ad0*/  DMUL R24, R22, R16 ;  /* 0x0000001016187228 */ /* 0x000fd40000000000 */
[----:B------:R-:W-:-:S13]  /*0ae0*/  FSETP.GTU.AND P0, PT, |R25|, 1.469367938527859385e-39, PT ;  /* 0x001000001900780b */ /* 0x000fda0003f0c200 */
[----:B------:R-:W-:Y:S05]  /*0af0*/  @P0 BRA `(.L_x_7) ;  /* 0x0000000000940947 */ /* 0x000fea0003800000 */
[----:B------:R-:W-:Y:S01]  /*0b00*/  DFMA R2, R22, -R2, R20 ;  /* 0x800000021602722b */ /* 0x000fe20000000014 */
[----:B------:R-:W-:-:S09]  /*0b10*/  IMAD.MOV.U32 R16, RZ, RZ, RZ ;  /* 0x000000ffff107224 */ /* 0x000fd200078e00ff */
[C---:B------:R-:W-:Y:S02]  /*0b20*/  FSETP.NEU.AND P0, PT, R3.reuse, RZ, PT ;  /* 0x000000ff0300720b */ /* 0x040fe40003f0d000 */
[----:B------:R-:W-:-:S04]  /*0b30*/  LOP3.LUT R19, R3, 0x80000000, R19, 0x48, !PT ;  /* 0x8000000003137812 */ /* 0x000fc800078e4813 */
[----:B------:R-:W-:-:S07]  /*0b40*/  LOP3.LUT R17, R19, R17, RZ, 0xfc, !PT ;  /* 0x0000001113117212 */ /* 0x000fce00078efcff */
[----:B------:R-:W-:Y:S05]  /*0b50*/  @!P0 BRA `(.L_x_7) ;  /* 0x00000000007c8947 */ /* 0x000fea0003800000 */
[----:B------:R-:W-:Y:S01]  /*0b60*/  IMAD.MOV R3, RZ, RZ, -R26 ;  /* 0x000000ffff037224 */ /* 0x000fe200078e0a1a */
[----:B------:R-:W-:Y:S01]  /*0b70*/  DMUL.RP R16, R22, R16 ;  /* 0x0000001016107228 */ /* 0x000fe20000008000 */
[----:B------:R-:W-:-:S06]  /*0b80*/  IMAD.MOV.U32 R2, RZ, RZ, RZ ;  /* 0x000000ffff027224 */ /* 0x000fcc00078e00ff */
[----:B------:R-:W-:-:S03]  /*0b90*/  DFMA R2, R24, -R2, R22 ;  /* 0x800000021802722b */ /* 0x000fc60000000016 */
[----:B------:R-:W-:-:S03]  /*0ba0*/  LOP3.LUT R19, R17, R19, RZ, 0x3c, !PT ;  /* 0x0000001311137212 */ /* 0x000fc600078e3cff */
[----:B------:R-:W-:-:S04]  /*0bb0*/  IADD3 R2, PT, PT, -R26, -0x43300000, RZ ;  /* 0xbcd000001a027810 */ /* 0x000fc80007ffe1ff */
[----:B------:R-:W-:-:S04]  /*0bc0*/  FSETP.NEU.AND P0, PT, |R3|, R2, PT ;  /* 0x000000020300720b */ /* 0x000fc80003f0d200 */
[----:B------:R-:W-:Y:S02]  /*0bd0*/  FSEL R24, R16, R24, !P0 ;  /* 0x0000001810187208 */ /* 0x000fe40004000000 */
[----:B------:R-:W-:Y:S01]  /*0be0*/  FSEL R25, R19, R25, !P0 ;  /* 0x0000001913197208 */ /* 0x000fe20004000000 */
[----:B------:R-:W-:Y:S06]  /*0bf0*/  BRA `(.L_x_7) ;  /* 0x0000000000547947 */ /* 0x000fec0003800000 */
.L_x_6:
[----:B------:R-:W-:-:S14]  /*0c00*/  DSETP.NAN.AND P0, PT, R16, R16, PT ;  /* 0x000000101000722a */ /* 0x000fdc0003f08000 */
[----:B------:R-:W-:Y:S05]  /*0c10*/  @P0 BRA `(.L_x_8) ;  /* 0x0000000000440947 */ /* 0x000fea0003800000 */
[----:B------:R-:W-:-:S14]  /*0c20*/  DSETP.NAN.AND P0, PT, R18, R18, PT ;  /* 0x000000121200722a */ /* 0x000fdc0003f08000 */
[----:B------:R-:W-:Y:S05]  /*0c30*/  @P0 BRA `(.L_x_9) ;  /* 0x0000000000300947 */ /* 0x000fea0003800000 */
[----:B------:R-:W-:Y:S01]  /*0c40*/  ISETP.NE.AND P0, PT, R26, R27, PT ;  /* 0x0000001b1a00720c */ /* 0x000fe20003f05270 */
[----:B------:R-:W-:Y:S02]  /*0c50*/  IMAD.MOV.U32 R24, RZ, RZ, 0x0 ;  /* 0x00000000ff187424 */ /* 0x000fe400078e00ff */
[----:B------:R-:W-:-:S10]  /*0c60*/  IMAD.MOV.U32 R25, RZ, RZ, -0x80000 ;  /* 0xfff80000ff197424 */ /* 0x000fd400078e00ff */
[----:B------:R-:W-:Y:S05]  /*0c70*/  @!P0 BRA `(.L_x_7) ;  /* 0x0000000000348947 */ /* 0x000fea0003800000 */
[----:B------:R-:W-:Y:S02]  /*0c80*/  ISETP.NE.AND P0, PT, R26, 0x7ff00000, PT ;  /* 0x7ff000001a00780c */ /* 0x000fe40003f05270 */
[----:B------:R-:W-:Y:S02]  /*0c90*/  LOP3.LUT R25, R17, 0x80000000, R19, 0x48, !PT ;  /* 0x8000000011197812 */ /* 0x000fe400078e4813 */
[----:B------:R-:W-:-:S13]  /*0ca0*/  ISETP.EQ.OR P0, PT, R27, RZ, !P0 ;  /* 0x000000ff1b00720c */ /* 0x000fda0004702670 */
[----:B------:R-:W-:Y:S01]  /*0cb0*/  @P0 LOP3.LUT R2, R25, 0x7ff00000, RZ, 0xfc, !PT ;  /* 0x7ff0000019020812 */ /* 0x000fe200078efcff */
[----:B------:R-:W-:Y:S02]  /*0cc0*/  @!P0 IMAD.MOV.U32 R24, RZ, RZ, RZ ;  /* 0x000000ffff188224 */ /* 0x000fe400078e00ff */
[----:B------:R-:W-:Y:S02]  /*0cd0*/  @P0 IMAD.MOV.U32 R24, RZ, RZ, RZ ;  /* 0x000000ffff180224 */ /* 0x000fe400078e00ff */
[----:B------:R-:W-:Y:S01]  /*0ce0*/  @P0 IMAD.MOV.U32 R25, RZ, RZ, R2 ;  /* 0x000000ffff190224 */ /* 0x000fe200078e0002 */
[----:B------:R-:W-:Y:S06]  /*0cf0*/  BRA `(.L_x_7) ;  /* 0x0000000000147947 */ /* 0x000fec0003800000 */
.L_x_9:
[----:B------:R-:W-:Y:S01]  /*0d00*/  LOP3.LUT R25, R19, 0x80000, RZ, 0xfc, !PT ;  /* 0x0008000013197812 */ /* 0x000fe200078efcff */
[----:B------:R-:W-:Y:S01]  /*0d10*/  IMAD.MOV.U32 R24, RZ, RZ, R18 ;  /* 0x000000ffff187224 */ /* 0x000fe200078e0012 */
[----:B------:R-:W-:Y:S06]  /*0d20*/  BRA `(.L_x_7) ;  /* 0x0000000000087947 */ /* 0x000fec0003800000 */
.L_x_8:
[----:B------:R-:W-:Y:S01]  /*0d30*/  LOP3.LUT R25, R17, 0x80000, RZ, 0xfc, !PT ;  /* 0x0008000011197812 */ /* 0x000fe200078efcff */
[----:B------:R-:W-:-:S07]  /*0d40*/  IMAD.MOV.U32 R24, RZ, RZ, R16 ;  /* 0x000000ffff187224 */ /* 0x000fce00078e0010 */
.L_x_7:
[----:B------:R-:W-:Y:S05]  /*0d50*/  BSYNC.RECONVERGENT B1 ;  /* 0x0000000000017941 */ /* 0x000fea0003800200 */
.L_x_5:
[----:B------:R-:W-:Y:S02]  /*0d60*/  IMAD.MOV.U32 R2, RZ, RZ, R14 ;  /* 0x000000ffff027224 */ /* 0x000fe400078e000e */
[----:B------:R-:W-:-:S04]  /*0d70*/  IMAD.MOV.U32 R3, RZ, RZ, 0x0 ;  /* 0x00000000ff037424 */ /* 0x000fc800078e00ff */
[----:B------:R-:W-:Y:S05]  /*0d80*/  RET.REL.NODEC R2 `(_Z10MorstinBWFPKdS0_S0_PKiS0_Pd) ;  /* 0xfffffff0029c7950 */ /* 0x000fea0003c3ffff */
.L_x_10:
[----:B------:R-:W-:-:S00]  /*0d90*/  BRA `(.L_x_10) ;  /* 0xfffffffc00fc7947 */ /* 0x000fc0000383ffff */
[----:B------:R-:W-:-:S00]  /*0da0*/  NOP ;  /* 0x0000000000007918 */ /* 0x000fc00000000000 */
        /* <DEDUP_REMOVED lines=13> */
.L_x_11:


//--------------------- .nv.shared.reserved.0     --------------------------
	.section	.nv.shared.reserved.0,"aw",@nobits
	.weak		__nv_reservedSMEM_offset_0_alias
	.size		__nv_reservedSMEM_offset_0_alias, 0, 64
	.other		__nv_reservedSMEM_offset_0_alias,@"STO_CUDA_RESERVED_SHARED STV_DEFAULT"
__nv_reservedSMEM_offset_0_alias:
	.zero		0
	.zero		64


//--------------------- .nv.constant0._Z10MorstinBWFPKdS0_S0_PKiS0_Pd --------------------------
	.section	.nv.constant0._Z10MorstinBWFPKdS0_S0_PKiS0_Pd,"a",@progbits
	.sectionflags	@""
	.align	4
.nv.constant0._Z10MorstinBWFPKdS0_S0_PKiS0_Pd:
	.zero		944


//--------------------- SYMBOLS --------------------------

	.type		.nv.reservedSmem.offset0,@object
	.size		.nv.reservedSmem.offset0,0x4
